//
// Generated by NVIDIA NVVM Compiler
//
// Compiler Build ID: CL-36424714
// Cuda compilation tools, release 13.0, V13.0.88
// Based on NVVM 20.0.0
//

.version 9.0
.target sm_100
.address_size 64

	// .globl	_Z18matrix_vector_multPKfS0_Pfii
// _ZZ24matrix_vector_mult_optimPKfS0_PfiiE8x_shared has been demoted

.visible .entry _Z18matrix_vector_multPKfS0_Pfii(
	.param .u64 .ptr .align 1 _Z18matrix_vector_multPKfS0_Pfii_param_0,
	.param .u64 .ptr .align 1 _Z18matrix_vector_multPKfS0_Pfii_param_1,
	.param .u64 .ptr .align 1 _Z18matrix_vector_multPKfS0_Pfii_param_2,
	.param .u32 _Z18matrix_vector_multPKfS0_Pfii_param_3,
	.param .u32 _Z18matrix_vector_multPKfS0_Pfii_param_4
)
{
	.reg .pred 	%p<12>;
	.reg .b32 	%r<38>;
	.reg .b32 	%f<99>;
	.reg .b64 	%rd<31>;

	ld.param.u64 	%rd12, [_Z18matrix_vector_multPKfS0_Pfii_param_0];
	ld.param.u64 	%rd13, [_Z18matrix_vector_multPKfS0_Pfii_param_1];
	ld.param.u64 	%rd11, [_Z18matrix_vector_multPKfS0_Pfii_param_2];
	ld.param.u32 	%r24, [_Z18matrix_vector_multPKfS0_Pfii_param_3];
	ld.param.u32 	%r23, [_Z18matrix_vector_multPKfS0_Pfii_param_4];
	cvta.to.global.u64 	%rd1, %rd13;
	cvta.to.global.u64 	%rd2, %rd12;
	mov.u32 	%r25, %ctaid.x;
	mov.u32 	%r26, %ntid.x;
	mov.u32 	%r27, %tid.x;
	mad.lo.s32 	%r1, %r25, %r26, %r27;
	setp.ge.s32 	%p1, %r1, %r24;
	setp.lt.s32 	%p2, %r23, 1;
	or.pred  	%p3, %p1, %p2;
	@%p3 bra 	$L__BB0_13;
	cvta.to.global.u64 	%rd14, %rd11;
	mul.lo.s32 	%r2, %r23, %r1;
	mul.wide.s32 	%rd15, %r1, 4;
	add.s64 	%rd3, %rd14, %rd15;
	ld.global.f32 	%f95, [%rd3];
	and.b32  	%r3, %r23, 15;
	setp.lt.u32 	%p4, %r23, 16;
	mov.b32 	%r34, 0;
	@%p4 bra 	$L__BB0_4;
	and.b32  	%r34, %r23, 2147483632;
	neg.s32 	%r32, %r34;
	add.s64 	%rd4, %rd2, 32;
	add.s64 	%rd29, %rd1, 32;
	mov.u32 	%r31, %r2;
$L__BB0_3:
	.pragma "nounroll";
	mul.wide.s32 	%rd16, %r31, 4;
	add.s64 	%rd17, %rd4, %rd16;
	ld.global.f32 	%f11, [%rd17+-32];
	ld.global.f32 	%f12, [%rd29+-32];
	fma.rn.f32 	%f13, %f11, %f12, %f95;
	st.global.f32 	[%rd3], %f13;
	ld.global.f32 	%f14, [%rd17+-28];
	ld.global.f32 	%f15, [%rd29+-28];
	fma.rn.f32 	%f16, %f14, %f15, %f13;
	st.global.f32 	[%rd3], %f16;
	ld.global.f32 	%f17, [%rd17+-24];
	ld.global.f32 	%f18, [%rd29+-24];
	fma.rn.f32 	%f19, %f17, %f18, %f16;
	st.global.f32 	[%rd3], %f19;
	ld.global.f32 	%f20, [%rd17+-20];
	ld.global.f32 	%f21, [%rd29+-20];
	fma.rn.f32 	%f22, %f20, %f21, %f19;
	st.global.f32 	[%rd3], %f22;
	ld.global.f32 	%f23, [%rd17+-16];
	ld.global.f32 	%f24, [%rd29+-16];
	fma.rn.f32 	%f25, %f23, %f24, %f22;
	st.global.f32 	[%rd3], %f25;
	ld.global.f32 	%f26, [%rd17+-12];
	ld.global.f32 	%f27, [%rd29+-12];
	fma.rn.f32 	%f28, %f26, %f27, %f25;
	st.global.f32 	[%rd3], %f28;
	ld.global.f32 	%f29, [%rd17+-8];
	ld.global.f32 	%f30, [%rd29+-8];
	fma.rn.f32 	%f31, %f29, %f30, %f28;
	st.global.f32 	[%rd3], %f31;
	ld.global.f32 	%f32, [%rd17+-4];
	ld.global.f32 	%f33, [%rd29+-4];
	fma.rn.f32 	%f34, %f32, %f33, %f31;
	st.global.f32 	[%rd3], %f34;
	ld.global.f32 	%f35, [%rd17];
	ld.global.f32 	%f36, [%rd29];
	fma.rn.f32 	%f37, %f35, %f36, %f34;
	st.global.f32 	[%rd3], %f37;
	ld.global.f32 	%f38, [%rd17+4];
	ld.global.f32 	%f39, [%rd29+4];
	fma.rn.f32 	%f40, %f38, %f39, %f37;
	st.global.f32 	[%rd3], %f40;
	ld.global.f32 	%f41, [%rd17+8];
	ld.global.f32 	%f42, [%rd29+8];
	fma.rn.f32 	%f43, %f41, %f42, %f40;
	st.global.f32 	[%rd3], %f43;
	ld.global.f32 	%f44, [%rd17+12];
	ld.global.f32 	%f45, [%rd29+12];
	fma.rn.f32 	%f46, %f44, %f45, %f43;
	st.global.f32 	[%rd3], %f46;
	ld.global.f32 	%f47, [%rd17+16];
	ld.global.f32 	%f48, [%rd29+16];
	fma.rn.f32 	%f49, %f47, %f48, %f46;
	st.global.f32 	[%rd3], %f49;
	ld.global.f32 	%f50, [%rd17+20];
	ld.global.f32 	%f51, [%rd29+20];
	fma.rn.f32 	%f52, %f50, %f51, %f49;
	st.global.f32 	[%rd3], %f52;
	ld.global.f32 	%f53, [%rd17+24];
	ld.global.f32 	%f54, [%rd29+24];
	fma.rn.f32 	%f55, %f53, %f54, %f52;
	st.global.f32 	[%rd3], %f55;
	ld.global.f32 	%f56, [%rd17+28];
	ld.global.f32 	%f57, [%rd29+28];
	fma.rn.f32 	%f95, %f56, %f57, %f55;
	st.global.f32 	[%rd3], %f95;
	add.s32 	%r32, %r32, 16;
	add.s32 	%r31, %r31, 16;
	add.s64 	%rd29, %rd29, 64;
	setp.ne.s32 	%p5, %r32, 0;
	@%p5 bra 	$L__BB0_3;
$L__BB0_4:
	setp.eq.s32 	%p6, %r3, 0;
	@%p6 bra 	$L__BB0_13;
	and.b32  	%r11, %r23, 7;
	setp.lt.u32 	%p7, %r3, 8;
	@%p7 bra 	$L__BB0_7;
	add.s32 	%r29, %r34, %r2;
	mul.wide.s32 	%rd18, %r29, 4;
	add.s64 	%rd19, %rd2, %rd18;
	ld.global.f32 	%f58, [%rd19];
	mul.wide.u32 	%rd20, %r34, 4;
	add.s64 	%rd21, %rd1, %rd20;
	ld.global.f32 	%f59, [%rd21];
	fma.rn.f32 	%f60, %f58, %f59, %f95;
	st.global.f32 	[%rd3], %f60;
	ld.global.f32 	%f61, [%rd19+4];
	ld.global.f32 	%f62, [%rd21+4];
	fma.rn.f32 	%f63, %f61, %f62, %f60;
	st.global.f32 	[%rd3], %f63;
	ld.global.f32 	%f64, [%rd19+8];
	ld.global.f32 	%f65, [%rd21+8];
	fma.rn.f32 	%f66, %f64, %f65, %f63;
	st.global.f32 	[%rd3], %f66;
	ld.global.f32 	%f67, [%rd19+12];
	ld.global.f32 	%f68, [%rd21+12];
	fma.rn.f32 	%f69, %f67, %f68, %f66;
	st.global.f32 	[%rd3], %f69;
	ld.global.f32 	%f70, [%rd19+16];
	ld.global.f32 	%f71, [%rd21+16];
	fma.rn.f32 	%f72, %f70, %f71, %f69;
	st.global.f32 	[%rd3], %f72;
	ld.global.f32 	%f73, [%rd19+20];
	ld.global.f32 	%f74, [%rd21+20];
	fma.rn.f32 	%f75, %f73, %f74, %f72;
	st.global.f32 	[%rd3], %f75;
	ld.global.f32 	%f76, [%rd19+24];
	ld.global.f32 	%f77, [%rd21+24];
	fma.rn.f32 	%f78, %f76, %f77, %f75;
	st.global.f32 	[%rd3], %f78;
	ld.global.f32 	%f79, [%rd19+28];
	ld.global.f32 	%f80, [%rd21+28];
	fma.rn.f32 	%f95, %f79, %f80, %f78;
	st.global.f32 	[%rd3], %f95;
	add.s32 	%r34, %r34, 8;
$L__BB0_7:
	setp.eq.s32 	%p8, %r11, 0;
	@%p8 bra 	$L__BB0_13;
	and.b32  	%r14, %r23, 3;
	setp.lt.u32 	%p9, %r11, 4;
	@%p9 bra 	$L__BB0_10;
	add.s32 	%r30, %r34, %r2;
	mul.wide.s32 	%rd22, %r30, 4;
	add.s64 	%rd23, %rd2, %rd22;
	ld.global.f32 	%f81, [%rd23];
	mul.wide.u32 	%rd24, %r34, 4;
	add.s64 	%rd25, %rd1, %rd24;
	ld.global.f32 	%f82, [%rd25];
	fma.rn.f32 	%f83, %f81, %f82, %f95;
	st.global.f32 	[%rd3], %f83;
	ld.global.f32 	%f84, [%rd23+4];
	ld.global.f32 	%f85, [%rd25+4];
	fma.rn.f32 	%f86, %f84, %f85, %f83;
	st.global.f32 	[%rd3], %f86;
	ld.global.f32 	%f87, [%rd23+8];
	ld.global.f32 	%f88, [%rd25+8];
	fma.rn.f32 	%f89, %f87, %f88, %f86;
	st.global.f32 	[%rd3], %f89;
	ld.global.f32 	%f90, [%rd23+12];
	ld.global.f32 	%f91, [%rd25+12];
	fma.rn.f32 	%f95, %f90, %f91, %f89;
	st.global.f32 	[%rd3], %f95;
	add.s32 	%r34, %r34, 4;
$L__BB0_10:
	setp.eq.s32 	%p10, %r14, 0;
	@%p10 bra 	$L__BB0_13;
	mul.wide.u32 	%rd26, %r34, 4;
	add.s64 	%rd30, %rd1, %rd26;
	add.s32 	%r37, %r34, %r2;
	neg.s32 	%r36, %r14;
$L__BB0_12:
	.pragma "nounroll";
	mul.wide.s32 	%rd27, %r37, 4;
	add.s64 	%rd28, %rd2, %rd27;
	ld.global.f32 	%f92, [%rd28];
	ld.global.f32 	%f93, [%rd30];
	fma.rn.f32 	%f95, %f92, %f93, %f95;
	st.global.f32 	[%rd3], %f95;
	add.s64 	%rd30, %rd30, 4;
	add.s32 	%r37, %r37, 1;
	add.s32 	%r36, %r36, 1;
	setp.ne.s32 	%p11, %r36, 0;
	@%p11 bra 	$L__BB0_12;
$L__BB0_13:
	ret;

}
	// .globl	_Z24matrix_vector_mult_optimPKfS0_Pfii
.visible .entry _Z24matrix_vector_mult_optimPKfS0_Pfii(
	.param .u64 .ptr .align 1 _Z24matrix_vector_mult_optimPKfS0_Pfii_param_0,
	.param .u64 .ptr .align 1 _Z24matrix_vector_mult_optimPKfS0_Pfii_param_1,
	.param .u64 .ptr .align 1 _Z24matrix_vector_mult_optimPKfS0_Pfii_param_2,
	.param .u32 _Z24matrix_vector_mult_optimPKfS0_Pfii_param_3,
	.param .u32 _Z24matrix_vector_mult_optimPKfS0_Pfii_param_4
)
{
	.reg .pred 	%p<11>;
	.reg .b32 	%r<33>;
	.reg .b32 	%f<22>;
	.reg .b64 	%rd<13>;
	// demoted variable
	.shared .align 4 .b8 _ZZ24matrix_vector_mult_optimPKfS0_PfiiE8x_shared[1024];
	ld.param.u64 	%rd3, [_Z24matrix_vector_mult_optimPKfS0_Pfii_param_0];
	ld.param.u64 	%rd4, [_Z24matrix_vector_mult_optimPKfS0_Pfii_param_1];
	ld.param.u64 	%rd5, [_Z24matrix_vector_mult_optimPKfS0_Pfii_param_2];
	ld.param.u32 	%r18, [_Z24matrix_vector_mult_optimPKfS0_Pfii_param_3];
	ld.param.u32 	%r19, [_Z24matrix_vector_mult_optimPKfS0_Pfii_param_4];
	mov.u32 	%r20, %ctaid.x;
	mov.u32 	%r1, %tid.x;
	mov.u32 	%r21, %ntid.x;
	mad.lo.s32 	%r2, %r20, %r21, %r1;
	cvt.rn.f32.s32 	%f10, %r19;
	mul.f32 	%f11, %f10, 0f3B800000;
	cvt.rpi.f32.f32 	%f1, %f11;
	setp.leu.f32 	%p1, %f1, 0f00000000;
	mov.f32 	%f20, 0f00000000;
	@%p1 bra 	$L__BB1_8;
	shl.b32 	%r23, %r1, 2;
	mov.u32 	%r24, _ZZ24matrix_vector_mult_optimPKfS0_PfiiE8x_shared;
	add.s32 	%r3, %r24, %r23;
	mul.lo.s32 	%r4, %r19, %r2;
	cvta.to.global.u64 	%rd1, %rd4;
	cvta.to.global.u64 	%rd2, %rd3;
	mov.f32 	%f20, 0f00000000;
	mov.b32 	%r28, 0;
$L__BB1_2:
	shl.b32 	%r31, %r28, 8;
	add.s32 	%r7, %r31, %r1;
	setp.ge.s32 	%p2, %r7, %r19;
	mov.f32 	%f18, 0f00000000;
	@%p2 bra 	$L__BB1_4;
	mul.wide.u32 	%rd6, %r7, 4;
	add.s64 	%rd7, %rd1, %rd6;
	ld.global.f32 	%f18, [%rd7];
$L__BB1_4:
	setp.ge.s32 	%p3, %r2, %r18;
	st.shared.f32 	[%r3], %f18;
	bar.sync 	0;
	setp.ge.s32 	%p4, %r31, %r19;
	or.pred  	%p5, %p3, %p4;
	@%p5 bra 	$L__BB1_7;
	add.s32 	%r29, %r31, %r4;
	mov.b32 	%r32, 1;
	mov.u32 	%r30, %r24;
$L__BB1_6:
	add.s32 	%r27, %r32, -1;
	mul.wide.s32 	%rd8, %r29, 4;
	add.s64 	%rd9, %rd2, %rd8;
	ld.global.f32 	%f14, [%rd9];
	ld.shared.f32 	%f15, [%r30];
	fma.rn.f32 	%f20, %f14, %f15, %f20;
	setp.lt.u32 	%p6, %r27, 255;
	add.s32 	%r31, %r31, 1;
	setp.lt.s32 	%p7, %r31, %r19;
	and.pred  	%p8, %p6, %p7;
	add.s32 	%r32, %r32, 1;
	add.s32 	%r30, %r30, 4;
	add.s32 	%r29, %r29, 1;
	@%p8 bra 	$L__BB1_6;
$L__BB1_7:
	bar.sync 	0;
	add.s32 	%r28, %r28, 1;
	cvt.rn.f32.u32 	%f16, %r28;
	setp.gt.f32 	%p9, %f1, %f16;
	@%p9 bra 	$L__BB1_2;
$L__BB1_8:
	setp.ge.s32 	%p10, %r2, %r18;
	@%p10 bra 	$L__BB1_10;
	cvta.to.global.u64 	%rd10, %rd5;
	mul.wide.s32 	%rd11, %r2, 4;
	add.s64 	%rd12, %rd10, %rd11;
	st.global.f32 	[%rd12], %f20;
$L__BB1_10:
	ret;

}


// ===== COMPILED SASS (sm_100) =====

	.target	sm_100

	.elftype	@"ET_EXEC"


//--------------------- .note.nv.tkinfo           --------------------------
	.section	.note.nv.tkinfo,"",@"SHT_NOTE"
	.sectionflags	@"SHF_NOTE_NV_TKINFO"
	.tkinfo
        /*0018*/ 	.word	0x00000002
        /*0030*/ 	.string	""
        /*0030*/ 	.string	"ptxas"
        /*0030*/ 	.string	"Cuda compilation tools, release 13.0, V13.0.88"
        /*0030*/ 	.string	"Build cuda_13.0.r13.0/compiler.36424714_0"
        /*0030*/ 	.string	"-arch sm_100 -m 64 "



//--------------------- .note.nv.cuinfo           --------------------------
	.section	.note.nv.cuinfo,"",@"SHT_NOTE"
	.sectionflags	@"SHF_NOTE_NV_CUINFO"
        /*0018*/ 	.short	0x0002
        /*001a*/ 	.short	0x0064
        /*001c*/ 	.short	0x0082
	.zero		2


//--------------------- .nv.info                  --------------------------
	.section	.nv.info,"",@"SHT_CUDA_INFO"
	.align	4


	//----- nvinfo : EIATTR_REGCOUNT
	.align		4
        /*0000*/ 	.byte	0x04, 0x2f
        /*0002*/ 	.short	(.L_1 - .L_0)
	.align		4
.L_0:
        /*0004*/ 	.word	index@(_Z18matrix_vector_multPKfS0_Pfii)
        /*0008*/ 	.word	0x00000016


	//----- nvinfo : EIATTR_FRAME_SIZE
	.align		4
.L_1:
        /*000c*/ 	.byte	0x04, 0x11
        /*000e*/ 	.short	(.L_3 - .L_2)
	.align		4
.L_2:
        /*0010*/ 	.word	index@(_Z18matrix_vector_multPKfS0_Pfii)
        /*0014*/ 	.word	0x00000000


	//----- nvinfo : EIATTR_REGCOUNT
	.align		4
.L_3:
        /*0018*/ 	.byte	0x04, 0x2f
        /*001a*/ 	.short	(.L_5 - .L_4)
	.align		4
.L_4:
        /*001c*/ 	.word	index@(_Z24matrix_vector_mult_optimPKfS0_Pfii)
        /*0020*/ 	.word	0x00000012


	//----- nvinfo : EIATTR_FRAME_SIZE
	.align		4
.L_5:
        /*0024*/ 	.byte	0x04, 0x11
        /*0026*/ 	.short	(.L_7 - .L_6)
	.align		4
.L_6:
        /*0028*/ 	.word	index@(_Z24matrix_vector_mult_optimPKfS0_Pfii)
        /*002c*/ 	.word	0x00000000


	//----- nvinfo : EIATTR_MIN_STACK_SIZE
	.align		4
.L_7:
        /*0030*/ 	.byte	0x04, 0x12
        /*0032*/ 	.short	(.L_9 - .L_8)
	.align		4
.L_8:
        /*0034*/ 	.word	index@(_Z24matrix_vector_mult_optimPKfS0_Pfii)
        /*0038*/ 	.word	0x00000000


	//----- nvinfo : EIATTR_MIN_STACK_SIZE
	.align		4
.L_9:
        /*003c*/ 	.byte	0x04, 0x12
        /*003e*/ 	.short	(.L_11 - .L_10)
	.align		4
.L_10:
        /*0040*/ 	.word	index@(_Z18matrix_vector_multPKfS0_Pfii)
        /*0044*/ 	.word	0x00000000
.L_11:


//--------------------- .nv.compat                --------------------------
	.section	.nv.compat,"",@"SHT_CUDA_COMPAT_INFO"
	.align	4
        /*0000*/ 	.byte	0x02, 0x09, 0x00, 0x00, 0x02, 0x02, 0x01, 0x00, 0x02, 0x05, 0x05, 0x00, 0x03, 0x07, 0x01, 0x01
        /*0010*/ 	.byte	0x02, 0x03, 0x00, 0x00, 0x02, 0x06, 0x01, 0x00, 0x04, 0x0b, 0x08, 0x00, 0x09, 0x00, 0x00, 0x00
        /*0020*/ 	.byte	0x00, 0x00, 0x00, 0x00


//--------------------- .nv.info._Z24matrix_vector_mult_optimPKfS0_Pfii --------------------------
	.section	.nv.info._Z24matrix_vector_mult_optimPKfS0_Pfii,"",@"SHT_CUDA_INFO"
	.sectionflags	@""
	.align	4


	//----- nvinfo : EIATTR_CUDA_API_VERSION
	.align		4
        /*0000*/ 	.byte	0x04, 0x37
        /*0002*/ 	.short	(.L_13 - .L_12)
.L_12:
        /*0004*/ 	.word	0x00000082


	//----- nvinfo : EIATTR_KPARAM_INFO
	.align		4
.L_13:
        /*0008*/ 	.byte	0x04, 0x17
        /*000a*/ 	.short	(.L_15 - .L_14)
.L_14:
        /*000c*/ 	.word	0x00000000
        /*0010*/ 	.short	0x0004
        /*0012*/ 	.short	0x001c
        /*0014*/ 	.byte	0x00, 0xf0, 0x11, 0x00


	//----- nvinfo : EIATTR_KPARAM_INFO
	.align		4
.L_15:
        /*0018*/ 	.byte	0x04, 0x17
        /*001a*/ 	.short	(.L_17 - .L_16)
.L_16:
        /*001c*/ 	.word	0x00000000
        /*0020*/ 	.short	0x0003
        /*0022*/ 	.short	0x0018
        /*0024*/ 	.byte	0x00, 0xf0, 0x11, 0x00


	//----- nvinfo : EIATTR_KPARAM_INFO
	.align		4
.L_17:
        /*0028*/ 	.byte	0x04, 0x17
        /*002a*/ 	.short	(.L_19 - .L_18)
.L_18:
        /*002c*/ 	.word	0x00000000
        /*0030*/ 	.short	0x0002
        /*0032*/ 	.short	0x0010
        /*0034*/ 	.byte	0x00, 0xf5, 0x21, 0x00


	//----- nvinfo : EIATTR_KPARAM_INFO
	.align		4
.L_19:
        /*0038*/ 	.byte	0x04, 0x17
        /*003a*/ 	.short	(.L_21 - .L_20)
.L_20:
        /*003c*/ 	.word	0x00000000
        /*0040*/ 	.short	0x0001
        /*0042*/ 	.short	0x0008
        /*0044*/ 	.byte	0x00, 0xf5, 0x21, 0x00


	//----- nvinfo : EIATTR_KPARAM_INFO
	.align		4
.L_21:
        /*0048*/ 	.byte	0x04, 0x17
        /*004a*/ 	.short	(.L_23 - .L_22)
.L_22:
        /*004c*/ 	.word	0x00000000
        /*0050*/ 	.short	0x0000
        /*0052*/ 	.short	0x0000
        /*0054*/ 	.byte	0x00, 0xf5, 0x21, 0x00


	//----- nvinfo : EIATTR_SPARSE_MMA_MASK
	.align		4
.L_23:
        /*0058*/ 	.byte	0x03, 0x50
        /*005a*/ 	.short	0x0000


	//----- nvinfo : EIATTR_MAXREG_COUNT
	.align		4
        /*005c*/ 	.byte	0x03, 0x1b
        /*005e*/ 	.short	0x00ff


	//----- nvinfo : EIATTR_NUM_BARRIERS
	.align		4
        /*0060*/ 	.byte	0x02, 0x4c
        /*0062*/ 	.byte	0x01
	.zero		1


	//----- nvinfo : EIATTR_MERCURY_ISA_VERSION
	.align		4
        /*0064*/ 	.byte	0x03, 0x5f
        /*0066*/ 	.short	0x0101


	//----- nvinfo : EIATTR_VRC_CTA_INIT_COUNT
	.align		4
        /*0068*/ 	.byte	0x02, 0x4a
	.zero		1
	.zero		1


	//----- nvinfo : EIATTR_EXIT_INSTR_OFFSETS
	.align		4
        /*006c*/ 	.byte	0x04, 0x1c
        /*006e*/ 	.short	(.L_25 - .L_24)


	//   ....[0]....
.L_24:
        /*0070*/ 	.word	0x000003e0


	//   ....[1]....
        /*0074*/ 	.word	0x00000420


	//----- nvinfo : EIATTR_CRS_STACK_SIZE
	.align		4
.L_25:
        /*0078*/ 	.byte	0x04, 0x1e
        /*007a*/ 	.short	(.L_27 - .L_26)
.L_26:
        /*007c*/ 	.word	0x00000000


	//----- nvinfo : EIATTR_CBANK_PARAM_SIZE
	.align		4
.L_27:
        /*0080*/ 	.byte	0x03, 0x19
        /*0082*/ 	.short	0x0020


	//----- nvinfo : EIATTR_PARAM_CBANK
	.align		4
        /*0084*/ 	.byte	0x04, 0x0a
        /*0086*/ 	.short	(.L_29 - .L_28)
	.align		4
.L_28:
        /*0088*/ 	.word	index@(.nv.constant0._Z24matrix_vector_mult_optimPKfS0_Pfii)
        /*008c*/ 	.short	0x0380
        /*008e*/ 	.short	0x0020


	//----- nvinfo : EIATTR_SW_WAR
	.align		4
.L_29:
        /*0090*/ 	.byte	0x04, 0x36
        /*0092*/ 	.short	(.L_31 - .L_30)
.L_30:
        /*0094*/ 	.word	0x00000008
.L_31:


//--------------------- .nv.info._Z18matrix_vector_multPKfS0_Pfii --------------------------
	.section	.nv.info._Z18matrix_vector_multPKfS0_Pfii,"",@"SHT_CUDA_INFO"
	.sectionflags	@""
	.align	4


	//----- nvinfo : EIATTR_CUDA_API_VERSION
	.align		4
        /*0000*/ 	.byte	0x04, 0x37
        /*0002*/ 	.short	(.L_33 - .L_32)
.L_32:
        /*0004*/ 	.word	0x00000082


	//----- nvinfo : EIATTR_KPARAM_INFO
	.align		4
.L_33:
        /*0008*/ 	.byte	0x04, 0x17
        /*000a*/ 	.short	(.L_35 - .L_34)
.L_34:
        /*000c*/ 	.word	0x00000000
        /*0010*/ 	.short	0x0004
        /*0012*/ 	.short	0x001c
        /*0014*/ 	.byte	0x00, 0xf0, 0x11, 0x00


	//----- nvinfo : EIATTR_KPARAM_INFO
	.align		4
.L_35:
        /*0018*/ 	.byte	0x04, 0x17
        /*001a*/ 	.short	(.L_37 - .L_36)
.L_36:
        /*001c*/ 	.word	0x00000000
        /*0020*/ 	.short	0x0003
        /*0022*/ 	.short	0x0018
        /*0024*/ 	.byte	0x00, 0xf0, 0x11, 0x00


	//----- nvinfo : EIATTR_KPARAM_INFO
	.align		4
.L_37:
        /*0028*/ 	.byte	0x04, 0x17
        /*002a*/ 	.short	(.L_39 - .L_38)
.L_38:
        /*002c*/ 	.word	0x00000000
        /*0030*/ 	.short	0x0002
        /*0032*/ 	.short	0x0010
        /*0034*/ 	.byte	0x00, 0xf5, 0x21, 0x00


	//----- nvinfo : EIATTR_KPARAM_INFO
	.align		4
.L_39:
        /*0038*/ 	.byte	0x04, 0x17
        /*003a*/ 	.short	(.L_41 - .L_40)
.L_40:
        /*003c*/ 	.word	0x00000000
        /*0040*/ 	.short	0x0001
        /*0042*/ 	.short	0x0008
        /*0044*/ 	.byte	0x00, 0xf5, 0x21, 0x00


	//----- nvinfo : EIATTR_KPARAM_INFO
	.align		4
.L_41:
        /*0048*/ 	.byte	0x04, 0x17
        /*004a*/ 	.short	(.L_43 - .L_42)
.L_42:
        /*004c*/ 	.word	0x00000000
        /*0050*/ 	.short	0x0000
        /*0052*/ 	.short	0x0000
        /*0054*/ 	.byte	0x00, 0xf5, 0x21, 0x00


	//----- nvinfo : EIATTR_SPARSE_MMA_MASK
	.align		4
.L_43:
        /*0058*/ 	.byte	0x03, 0x50
        /*005a*/ 	.short	0x0000


	//----- nvinfo : EIATTR_MAXREG_COUNT
	.align		4
        /*005c*/ 	.byte	0x03, 0x1b
        /*005e*/ 	.short	0x00ff


	//----- nvinfo : EIATTR_MERCURY_ISA_VERSION
	.align		4
        /*0060*/ 	.byte	0x03, 0x5f
        /*0062*/ 	.short	0x0101


	//----- nvinfo : EIATTR_VRC_CTA_INIT_COUNT
	.align		4
        /*0064*/ 	.byte	0x02, 0x4a
	.zero		1
	.zero		1


	//----- nvinfo : EIATTR_EXIT_INSTR_OFFSETS
	.align		4
        /*0068*/ 	.byte	0x04, 0x1c
        /*006a*/ 	.short	(.L_45 - .L_44)


	//   ....[0]....
.L_44:
        /*006c*/ 	.word	0x00000080


	//   ....[1]....
        /*0070*/ 	.word	0x00000680


	//   ....[2]....
        /*0074*/ 	.word	0x00000930


	//   ....[3]....
        /*0078*/ 	.word	0x00000ae0


	//   ....[4]....
        /*007c*/ 	.word	0x00000bf0


	//----- nvinfo : EIATTR_CBANK_PARAM_SIZE
	.align		4
.L_45:
        /*0080*/ 	.byte	0x03, 0x19
        /*0082*/ 	.short	0x0020


	//----- nvinfo : EIATTR_PARAM_CBANK
	.align		4
        /*0084*/ 	.byte	0x04, 0x0a
        /*0086*/ 	.short	(.L_47 - .L_46)
	.align		4
.L_46:
        /*0088*/ 	.word	index@(.nv.constant0._Z18matrix_vector_multPKfS0_Pfii)
        /*008c*/ 	.short	0x0380
        /*008e*/ 	.short	0x0020


	//----- nvinfo : EIATTR_SW_WAR
	.align		4
.L_47:
        /*0090*/ 	.byte	0x04, 0x36
        /*0092*/ 	.short	(.L_49 - .L_48)
.L_48:
        /*0094*/ 	.word	0x00000008
.L_49:


//--------------------- .nv.callgraph             --------------------------
	.section	.nv.callgraph,"",@"SHT_CUDA_CALLGRAPH"
	.align	4
	.sectionentsize	8
	.align		4
        /*0000*/ 	.word	0x00000000
	.align		4
        /*0004*/ 	.word	0xffffffff
	.align		4
        /*0008*/ 	.word	0x00000000
	.align		4
        /*000c*/ 	.word	0xfffffffe
	.align		4
        /*0010*/ 	.word	0x00000000
	.align		4
        /*0014*/ 	.word	0xfffffffd
	.align		4
        /*0018*/ 	.word	0x00000000
	.align		4
        /*001c*/ 	.word	0xfffffffc


//--------------------- .text._Z24matrix_vector_mult_optimPKfS0_Pfii --------------------------
	.section	.text._Z24matrix_vector_mult_optimPKfS0_Pfii,"ax",@progbits
	.align	128
        .global         _Z24matrix_vector_mult_optimPKfS0_Pfii
        .type           _Z24matrix_vector_mult_optimPKfS0_Pfii,@function
        .size           _Z24matrix_vector_mult_optimPKfS0_Pfii,(.L_x_14 - _Z24matrix_vector_mult_optimPKfS0_Pfii)
        .other          _Z24matrix_vector_mult_optimPKfS0_Pfii,@"STO_CUDA_ENTRY STV_DEFAULT"
_Z24matrix_vector_mult_optimPKfS0_Pfii:
.text._Z24matrix_vector_mult_optimPKfS0_Pfii:
[----:B------:R-:W-:Y:S01]  /*0000*/  LDC R1, c[0x0][0x37c] ;  /* 0x0000df00ff017b82 */ /* 0x000fe20000000800 */
[----:B------:R-:W0:Y:S01]  /*0010*/  LDCU UR4, c[0x0][0x39c] ;  /* 0x00007380ff0477ac */ /* 0x000e220008000800 */
[----:B------:R-:W1:Y:S06]  /*0020*/  S2R R15, SR_TID.X ;  /* 0x00000000000f7919 */ /* 0x000e6c0000002100 */
[----:B------:R-:W1:Y:S01]  /*0030*/  LDC R2, c[0x0][0x360] ;  /* 0x0000d800ff027b82 */ /* 0x000e620000000800 */
[----:B------:R-:W-:Y:S01]  /*0040*/  IMAD.MOV.U32 R9, RZ, RZ, RZ ;  /* 0x000000ffff097224 */ /* 0x000fe200078e00ff */
[----:B------:R-:W2:Y:S01]  /*0050*/  LDCU.64 UR8, c[0x0][0x358] ;  /* 0x00006b00ff0877ac */ /* 0x000ea20008000a00 */
[----:B0-----:R-:W-:-:S05]  /*0060*/  I2FP.F32.S32 R0, UR4 ;  /* 0x0000000400007c45 */ /* 0x001fca0008201400 */
[----:B------:R-:W1:Y:S01]  /*0070*/  S2UR UR4, SR_CTAID.X ;  /* 0x00000000000479c3 */ /* 0x000e620000002500 */
[----:B------:R-:W-:-:S06]  /*0080*/  FMUL R0, R0, 0.00390625 ;  /* 0x3b80000000007820 */ /* 0x000fcc0000400000 */
[----:B------:R-:W0:Y:S01]  /*0090*/  FRND.CEIL R0, R0 ;  /* 0x0000000000007307 */ /* 0x000e220000209000 */
[----:B-1----:R-:W-:Y:S01]  /*00a0*/  IMAD R7, R2, UR4, R15 ;  /* 0x0000000402077c24 */ /* 0x002fe2000f8e020f */
[----:B0-----:R-:W-:-:S13]  /*00b0*/  FSETP.GT.AND P0, PT, R0, RZ, PT ;  /* 0x000000ff0000720b */ /* 0x001fda0003f04000 */
[----:B--2---:R-:W-:Y:S05]  /*00c0*/  @!P0 BRA `(.L_x_0) ;  /* 0x0000000000bc8947 */ /* 0x004fea0003800000 */
[----:B------:R-:W0:Y:S01]  /*00d0*/  S2UR UR5, SR_CgaCtaId ;  /* 0x00000000000579c3 */ /* 0x000e220000008800 */
[----:B------:R-:W-:Y:S01]  /*00e0*/  UMOV UR4, 0x400 ;  /* 0x0000040000047882 */ /* 0x000fe20000000000 */
[----:B------:R-:W-:Y:S01]  /*00f0*/  IMAD.MOV.U32 R9, RZ, RZ, RZ ;  /* 0x000000ffff097224 */ /* 0x000fe200078e00ff */
[----:B0-----:R-:W-:-:S03]  /*0100*/  ULEA UR5, UR5, UR4, 0x18 ;  /* 0x0000000405057291 */ /* 0x001fc6000f8ec0ff */
[----:B------:R-:W-:-:S03]  /*0110*/  UMOV UR4, URZ ;  /* 0x000000ff00047c82 */ /* 0x000fc60008000000 */
[----:B------:R-:W-:-:S07]  /*0120*/  LEA R6, R15, UR5, 0x2 ;  /* 0x000000050f067c11 */ /* 0x000fce000f8e10ff */
.L_x_6:
[----:B0-----:R-:W0:Y:S01]  /*0130*/  LDCU UR7, c[0x0][0x39c] ;  /* 0x00007380ff0777ac */ /* 0x001e220008000800 */
[----:B------:R-:W-:Y:S01]  /*0140*/  BSSY.RECONVERGENT B0, `(.L_x_1) ;  /* 0x000000a000007945 */ /* 0x000fe20003800200 */
[----:B------:R-:W-:Y:S01]  /*0150*/  IMAD.MOV.U32 R3, RZ, RZ, RZ ;  /* 0x000000ffff037224 */ /* 0x000fe200078e00ff */
[----:B------:R-:W-:-:S06]  /*0160*/  USHF.L.U32 UR6, UR4, 0x8, URZ ;  /* 0x0000000804067899 */ /* 0x000fcc00080006ff */
[----:B------:R-:W-:Y:S01]  /*0170*/  IADD3 R5, PT, PT, R15, UR6, RZ ;  /* 0x000000060f057c10 */ /* 0x000fe2000fffe0ff */
[----:B------:R-:W-:-:S03]  /*0180*/  IMAD.U32 R8, RZ, RZ, UR6 ;  /* 0x00000006ff087e24 */ /* 0x000fc6000f8e00ff */
[----:B0-----:R-:W-:-:S13]  /*0190*/  ISETP.GE.AND P0, PT, R5, UR7, PT ;  /* 0x0000000705007c0c */ /* 0x001fda000bf06270 */
[----:B------:R-:W-:Y:S05]  /*01a0*/  @P0 BRA `(.L_x_2) ;  /* 0x00000000000c0947 */ /* 0x000fea0003800000 */
[----:B------:R-:W0:Y:S02]  /*01b0*/  LDC.64 R2, c[0x0][0x388] ;  /* 0x0000e200ff027b82 */ /* 0x000e240000000a00 */
[----:B0-----:R-:W-:-:S06]  /*01c0*/  IMAD.WIDE.U32 R2, R5, 0x4, R2 ;  /* 0x0000000405027825 */ /* 0x001fcc00078e0002 */
[----:B------:R0:W5:Y:S02]  /*01d0*/  LDG.E R3, desc[UR8][R2.64] ;  /* 0x0000000802037981 */ /* 0x000164000c1e1900 */
.L_x_2:
[----:B------:R-:W-:Y:S05]  /*01e0*/  BSYNC.RECONVERGENT B0 ;  /* 0x0000000000007941 */ /* 0x000fea0003800200 */
.L_x_1:
[----:B------:R-:W1:Y:S01]  /*01f0*/  LDCU UR6, c[0x0][0x398] ;  /* 0x00007300ff0677ac */ /* 0x000e620008000800 */
[----:B------:R-:W-:Y:S01]  /*0200*/  ISETP.GE.AND P0, PT, R8, UR7, PT ;  /* 0x0000000708007c0c */ /* 0x000fe2000bf06270 */
[----:B-----5:R2:W-:Y:S01]  /*0210*/  STS [R6], R3 ;  /* 0x0000000306007388 */ /* 0x0205e20000000800 */
[----:B------:R-:W-:Y:S01]  /*0220*/  BSSY.RECONVERGENT B0, `(.L_x_3) ;  /* 0x0000014000007945 */ /* 0x000fe20003800200 */
[----:B------:R-:W-:Y:S01]  /*0230*/  BAR.SYNC.DEFER_BLOCKING 0x0 ;  /* 0x0000000000007b1d */ /* 0x000fe20000010000 */
[----:B-1----:R-:W-:-:S13]  /*0240*/  ISETP.GE.OR P0, PT, R7, UR6, P0 ;  /* 0x0000000607007c0c */ /* 0x002fda0008706670 */
[----:B--2---:R-:W-:Y:S05]  /*0250*/  @P0 BRA `(.L_x_4) ;  /* 0x0000000000400947 */ /* 0x004fea0003800000 */
[----:B------:R-:W1:Y:S01]  /*0260*/  LDC.64 R4, c[0x0][0x380] ;  /* 0x0000e000ff047b82 */ /* 0x000e620000000a00 */
[----:B------:R-:W-:Y:S02]  /*0270*/  HFMA2 R10, -RZ, RZ, 0, 5.9604644775390625e-08 ;  /* 0x00000001ff0a7431 */ /* 0x000fe400000001ff */
[----:B------:R-:W-:Y:S02]  /*0280*/  IMAD R11, R7, UR7, R8 ;  /* 0x00000007070b7c24 */ /* 0x000fe4000f8e0208 */
[----:B------:R-:W-:-:S07]  /*0290*/  IMAD.U32 R12, RZ, RZ, UR5 ;  /* 0x00000005ff0c7e24 */ /* 0x000fce000f8e00ff */
.L_x_5:
[C---:B01----:R-:W-:Y:S01]  /*02a0*/  IMAD.WIDE R2, R11.reuse, 0x4, R4 ;  /* 0x000000040b027825 */ /* 0x043fe200078e0204 */
[----:B------:R0:W1:Y:S05]  /*02b0*/  LDS R14, [R12] ;  /* 0x000000000c0e7984 */ /* 0x00006a0000000800 */
[----:B------:R-:W1:Y:S01]  /*02c0*/  LDG.E R2, desc[UR8][R2.64] ;  /* 0x0000000802027981 */ /* 0x000e62000c1e1900 */
[----:B------:R-:W-:Y:S01]  /*02d0*/  VIADD R8, R8, 0x1 ;  /* 0x0000000108087836 */ /* 0x000fe20000000000 */
[C---:B------:R-:W-:Y:S01]  /*02e0*/  IADD3 R13, PT, PT, R10.reuse, -0x1, RZ ;  /* 0xffffffff0a0d7810 */ /* 0x040fe20007ffe0ff */
[----:B------:R-:W-:Y:S01]  /*02f0*/  VIADD R10, R10, 0x1 ;  /* 0x000000010a0a7836 */ /* 0x000fe20000000000 */
[----:B------:R-:W-:-:S02]  /*0300*/  IADD3 R11, PT, PT, R11, 0x1, RZ ;  /* 0x000000010b0b7810 */ /* 0x000fc40007ffe0ff */
[----:B------:R-:W-:Y:S02]  /*0310*/  ISETP.GE.U32.AND P0, PT, R13, 0xff, PT ;  /* 0x000000ff0d00780c */ /* 0x000fe40003f06070 */
[----:B------:R-:W-:Y:S02]  /*0320*/  ISETP.LT.AND P1, PT, R8, UR7, PT ;  /* 0x0000000708007c0c */ /* 0x000fe4000bf21270 */
[----:B0-----:R-:W-:Y:S01]  /*0330*/  IADD3 R12, PT, PT, R12, 0x4, RZ ;  /* 0x000000040c0c7810 */ /* 0x001fe20007ffe0ff */
[----:B-1----:R-:W-:-:S10]  /*0340*/  FFMA R9, R2, R14, R9 ;  /* 0x0000000e02097223 */ /* 0x002fd40000000009 */
[----:B------:R-:W-:Y:S05]  /*0350*/  @!P0 BRA P1, `(.L_x_5) ;  /* 0xfffffffc00d08947 */ /* 0x000fea000083ffff */
.L_x_4:
[----:B------:R-:W-:Y:S05]  /*0360*/  BSYNC.RECONVERGENT B0 ;  /* 0x0000000000007941 */ /* 0x000fea0003800200 */
.L_x_3:
[----:B------:R-:W-:Y:S01]  /*0370*/  UIADD3 UR4, UPT, UPT, UR4, 0x1, URZ ;  /* 0x0000000104047890 */ /* 0x000fe2000fffe0ff */
[----:B------:R-:W-:Y:S05]  /*0380*/  BAR.SYNC.DEFER_BLOCKING 0x0 ;  /* 0x0000000000007b1d */ /* 0x000fea0000010000 */
[----:B------:R-:W-:-:S04]  /*0390*/  I2FP.F32.U32 R3, UR4 ;  /* 0x0000000400037c45 */ /* 0x000fc80008201000 */
[----:B------:R-:W-:-:S13]  /*03a0*/  FSETP.GT.AND P0, PT, R0, R3, PT ;  /* 0x000000030000720b */ /* 0x000fda0003f04000 */
[----:B------:R-:W-:Y:S05]  /*03b0*/  @P0 BRA `(.L_x_6) ;  /* 0xfffffffc005c0947 */ /* 0x000fea000383ffff */
.L_x_0:
[----:B------:R-:W1:Y:S02]  /*03c0*/  LDCU UR6, c[0x0][0x398] ;  /* 0x00007300ff0677ac */ /* 0x000e640008000800 */
[----:B-1----:R-:W-:-:S13]  /*03d0*/  ISETP.GE.AND P0, PT, R7, UR6, PT ;  /* 0x0000000607007c0c */ /* 0x002fda000bf06270 */
[----:B------:R-:W-:Y:S05]  /*03e0*/  @P0 EXIT ;  /* 0x000000000000094d */ /* 0x000fea0003800000 */
[----:B0-----:R-:W0:Y:S02]  /*03f0*/  LDC.64 R2, c[0x0][0x390] ;  /* 0x0000e400ff027b82 */ /* 0x001e240000000a00 */
[----:B0-----:R-:W-:-:S05]  /*0400*/  IMAD.WIDE R2, R7, 0x4, R2 ;  /* 0x0000000407027825 */ /* 0x001fca00078e0202 */
[----:B------:R-:W-:Y:S01]  /*0410*/  STG.E desc[UR8][R2.64], R9 ;  /* 0x0000000902007986 */ /* 0x000fe2000c101908 */
[----:B------:R-:W-:Y:S05]  /*0420*/  EXIT ;  /* 0x000000000000794d */ /* 0x000fea0003800000 */
.L_x_7:
[----:B------:R-:W-:-:S00]  /*0430*/  BRA `(.L_x_7) ;  /* 0xfffffffc00fc7947 */ /* 0x000fc0000383ffff */
[----:B------:R-:W-:-:S00]  /*0440*/  NOP ;  /* 0x0000000000007918 */ /* 0x000fc00000000000 */
        /* <DEDUP_REMOVED lines=11> */
.L_x_14:


//--------------------- .text._Z18matrix_vector_multPKfS0_Pfii --------------------------
	.section	.text._Z18matrix_vector_multPKfS0_Pfii,"ax",@progbits
	.align	128
        .global         _Z18matrix_vector_multPKfS0_Pfii
        .type           _Z18matrix_vector_multPKfS0_Pfii,@function
        .size           _Z18matrix_vector_multPKfS0_Pfii,(.L_x_15 - _Z18matrix_vector_multPKfS0_Pfii)
        .other          _Z18matrix_vector_multPKfS0_Pfii,@"STO_CUDA_ENTRY STV_DEFAULT"
_Z18matrix_vector_multPKfS0_Pfii:
.text._Z18matrix_vector_multPKfS0_Pfii:
[----:B------:R-:W-:Y:S01]  /*0000*/  LDC R1, c[0x0][0x37c] ;  /* 0x0000df00ff017b82 */ /* 0x000fe20000000800 */
[----:B------:R-:W0:Y:S07]  /*0010*/  S2R R0, SR_TID.X ;  /* 0x0000000000007919 */ /* 0x000e2e0000002100 */
[----:B------:R-:W0:Y:S08]  /*0020*/  S2UR UR4, SR_CTAID.X ;  /* 0x00000000000479c3 */ /* 0x000e300000002500 */
[----:B------:R-:W0:Y:S08]  /*0030*/  LDC R9, c[0x0][0x360] ;  /* 0x0000d800ff097b82 */ /* 0x000e300000000800 */
[----:B------:R-:W1:Y:S01]  /*0040*/  LDC.64 R6, c[0x0][0x398] ;  /* 0x0000e600ff067b82 */ /* 0x000e620000000a00 */
[----:B0-----:R-:W-:Y:S01]  /*0050*/  IMAD R9, R9, UR4, R0 ;  /* 0x0000000409097c24 */ /* 0x001fe2000f8e0200 */
[----:B-1----:R-:W-:-:S04]  /*0060*/  ISETP.GE.AND P0, PT, R7, 0x1, PT ;  /* 0x000000010700780c */ /* 0x002fc80003f06270 */
[----:B------:R-:W-:-:S13]  /*0070*/  ISETP.GE.OR P0, PT, R9, R6, !P0 ;  /* 0x000000060900720c */ /* 0x000fda0004706670 */
[----:B------:R-:W-:Y:S05]  /*0080*/  @P0 EXIT ;  /* 0x000000000000094d */ /* 0x000fea0003800000 */
[----:B------:R-:W0:Y:S01]  /*0090*/  LDC.64 R2, c[0x0][0x390] ;  /* 0x0000e400ff027b82 */ /* 0x000e220000000a00 */
[----:B------:R-:W1:Y:S01]  /*00a0*/  LDCU.64 UR12, c[0x0][0x358] ;  /* 0x00006b00ff0c77ac */ /* 0x000e620008000a00 */
[C---:B------:R-:W-:Y:S02]  /*00b0*/  ISETP.GE.U32.AND P1, PT, R7.reuse, 0x10, PT ;  /* 0x000000100700780c */ /* 0x040fe40003f26070 */
[----:B------:R-:W-:Y:S01]  /*00c0*/  LOP3.LUT R4, R7, 0xf, RZ, 0xc0, !PT ;  /* 0x0000000f07047812 */ /* 0x000fe200078ec0ff */
[----:B------:R-:W-:-:S03]  /*00d0*/  HFMA2 R0, -RZ, RZ, 0, 0 ;  /* 0x00000000ff007431 */ /* 0x000fc600000001ff */
[----:B------:R-:W-:Y:S01]  /*00e0*/  ISETP.NE.AND P0, PT, R4, RZ, PT ;  /* 0x000000ff0400720c */ /* 0x000fe20003f05270 */
[----:B0-----:R-:W-:-:S05]  /*00f0*/  IMAD.WIDE R2, R9, 0x4, R2 ;  /* 0x0000000409027825 */ /* 0x001fca00078e0202 */
[----:B-1----:R0:W5:Y:S01]  /*0100*/  LDG.E R5, desc[UR12][R2.64] ;  /* 0x0000000c02057981 */ /* 0x002162000c1e1900 */
[----:B------:R-:W-:Y:S01]  /*0110*/  IMAD R9, R9, R7, RZ ;  /* 0x0000000709097224 */ /* 0x000fe200078e02ff */
[----:B------:R-:W-:Y:S06]  /*0120*/  @!P1 BRA `(.L_x_8) ;  /* 0x0000000400549947 */ /* 0x000fec0003800000 */
[----:B------:R-:W1:Y:S01]  /*0130*/  LDCU.128 UR8, c[0x0][0x380] ;  /* 0x00007000ff0877ac */ /* 0x000e620008000c00 */
[----:B------:R-:W-:Y:S02]  /*0140*/  LOP3.LUT R0, R7, 0x7ffffff0, RZ, 0xc0, !PT ;  /* 0x7ffffff007007812 */ /* 0x000fe400078ec0ff */
[----:B------:R-:W-:Y:S02]  /*0150*/  MOV R8, R9 ;  /* 0x0000000900087202 */ /* 0x000fe40000000f00 */
[----:B------:R-:W-:Y:S01]  /*0160*/  IADD3 R6, PT, PT, -R0, RZ, RZ ;  /* 0x000000ff00067210 */ /* 0x000fe20007ffe1ff */
[----:B-1----:R-:W-:Y:S02]  /*0170*/  UIADD3 UR4, UP1, UPT, UR10, 0x20, URZ ;  /* 0x000000200a047890 */ /* 0x002fe4000ff3e0ff */
[----:B------:R-:W-:Y:S02]  /*0180*/  UIADD3 UR6, UP0, UPT, UR8, 0x20, URZ ;  /* 0x0000002008067890 */ /* 0x000fe4000ff1e0ff */
[----:B------:R-:W-:-:S02]  /*0190*/  UIADD3.X UR5, UPT, UPT, URZ, UR11, URZ, UP1, !UPT ;  /* 0x0000000bff057290 */ /* 0x000fc40008ffe4ff */
[----:B------:R-:W-:Y:S01]  /*01a0*/  MOV R14, UR4 ;  /* 0x00000004000e7c02 */ /* 0x000fe20008000f00 */
[----:B------:R-:W-:-:S03]  /*01b0*/  UIADD3.X UR7, UPT, UPT, URZ, UR9, URZ, UP0, !UPT ;  /* 0x00000009ff077290 */ /* 0x000fc600087fe4ff */
[----:B------:R-:W-:-:S09]  /*01c0*/  MOV R15, UR5 ;  /* 0x00000005000f7c02 */ /* 0x000fd20008000f00 */
.L_x_9:
[----:B------:R-:W-:Y:S02]  /*01d0*/  MOV R12, UR6 ;  /* 0x00000006000c7c02 */ /* 0x000fe40008000f00 */
[----:B------:R-:W-:Y:S02]  /*01e0*/  MOV R13, UR7 ;  /* 0x00000007000d7c02 */ /* 0x000fe40008000f00 */
[----:B------:R-:W-:Y:S02]  /*01f0*/  MOV R10, R14 ;  /* 0x0000000e000a7202 */ /* 0x000fe40000000f00 */
[----:B------:R-:W-:Y:S01]  /*0200*/  MOV R11, R15 ;  /* 0x0000000f000b7202 */ /* 0x000fe20000000f00 */
[----:B------:R-:W-:-:S04]  /*0210*/  IMAD.WIDE R12, R8, 0x4, R12 ;  /* 0x00000004080c7825 */ /* 0x000fc800078e020c */
[----:B------:R-:W2:Y:S04]  /*0220*/  LDG.E R15, desc[UR12][R10.64+-0x20] ;  /* 0xffffe00c0a0f7981 */ /* 0x000ea8000c1e1900 */
[----:B------:R-:W2:Y:S02]  /*0230*/  LDG.E R14, desc[UR12][R12.64+-0x20] ;  /* 0xffffe00c0c0e7981 */ /* 0x000ea4000c1e1900 */
[----:B--2--5:R-:W-:-:S05]  /*0240*/  FFMA R15, R14, R15, R5 ;  /* 0x0000000f0e0f7223 */ /* 0x024fca0000000005 */
[----:B------:R1:W-:Y:S04]  /*0250*/  STG.E desc[UR12][R2.64], R15 ;  /* 0x0000000f02007986 */ /* 0x0003e8000c10190c */
[----:B------:R-:W2:Y:S04]  /*0260*/  LDG.E R14, desc[UR12][R12.64+-0x1c] ;  /* 0xffffe40c0c0e7981 */ /* 0x000ea8000c1e1900 */
[----:B----4-:R-:W2:Y:S02]  /*0270*/  LDG.E R5, desc[UR12][R10.64+-0x1c] ;  /* 0xffffe40c0a057981 */ /* 0x010ea4000c1e1900 */
[----:B--2---:R-:W-:-:S05]  /*0280*/  FFMA R5, R14, R5, R15 ;  /* 0x000000050e057223 */ /* 0x004fca000000000f */
[----:B------:R2:W-:Y:S04]  /*0290*/  STG.E desc[UR12][R2.64], R5 ;  /* 0x0000000502007986 */ /* 0x0005e8000c10190c */
[----:B------:R-:W3:Y:S04]  /*02a0*/  LDG.E R14, desc[UR12][R12.64+-0x18] ;  /* 0xffffe80c0c0e7981 */ /* 0x000ee8000c1e1900 */
[----:B------:R-:W3:Y:S02]  /*02b0*/  LDG.E R16, desc[UR12][R10.64+-0x18] ;  /* 0xffffe80c0a107981 */ /* 0x000ee4000c1e1900 */
[----:B---3--:R-:W-:-:S05]  /*02c0*/  FFMA R17, R14, R16, R5 ;  /* 0x000000100e117223 */ /* 0x008fca0000000005 */
[----:B------:R3:W-:Y:S04]  /*02d0*/  STG.E desc[UR12][R2.64], R17 ;  /* 0x0000001102007986 */ /* 0x0007e8000c10190c */
[----:B------:R-:W1:Y:S04]  /*02e0*/  LDG.E R14, desc[UR12][R12.64+-0x14] ;  /* 0xffffec0c0c0e7981 */ /* 0x000e68000c1e1900 */
[----:B------:R-:W1:Y:S02]  /*02f0*/  LDG.E R16, desc[UR12][R10.64+-0x14] ;  /* 0xffffec0c0a107981 */ /* 0x000e64000c1e1900 */
[----:B-1----:R-:W-:-:S05]  /*0300*/  FFMA R15, R14, R16, R17 ;  /* 0x000000100e0f7223 */ /* 0x002fca0000000011 */
[----:B------:R1:W-:Y:S04]  /*0310*/  STG.E desc[UR12][R2.64], R15 ;  /* 0x0000000f02007986 */ /* 0x0003e8000c10190c */
[----:B------:R-:W2:Y:S04]  /*0320*/  LDG.E R14, desc[UR12][R12.64+-0x10] ;  /* 0xfffff00c0c0e7981 */ /* 0x000ea8000c1e1900 */
[----:B------:R-:W2:Y:S02]  /*0330*/  LDG.E R16, desc[UR12][R10.64+-0x10] ;  /* 0xfffff00c0a107981 */ /* 0x000ea4000c1e1900 */
        /* <DEDUP_REMOVED lines=34> */
[----:B------:R-:W4:Y:S04]  /*0560*/  LDG.E R14, desc[UR12][R12.64+0x14] ;  /* 0x0000140c0c0e7981 */ /* 0x000f28000c1e1900 */
[----:B------:R-:W4:Y:S02]  /*0570*/  LDG.E R16, desc[UR12][R10.64+0x14] ;  /* 0x0000140c0a107981 */ /* 0x000f24000c1e1900 */
[----:B----4-:R-:W-:-:S05]  /*0580*/  FFMA R19, R14, R16, R15 ;  /* 0x000000100e137223 */ /* 0x010fca000000000f */
[----:B------:R4:W-:Y:S04]  /*0590*/  STG.E desc[UR12][R2.64], R19 ;  /* 0x0000001302007986 */ /* 0x0009e8000c10190c */
[----:B------:R-:W3:Y:S04]  /*05a0*/  LDG.E R14, desc[UR12][R12.64+0x18] ;  /* 0x0000180c0c0e7981 */ /* 0x000ee8000c1e1900 */
[----:B--2---:R-:W3:Y:S01]  /*05b0*/  LDG.E R5, desc[UR12][R10.64+0x18] ;  /* 0x0000180c0a057981 */ /* 0x004ee2000c1e1900 */
[----:B------:R-:W-:Y:S01]  /*05c0*/  IADD3 R6, PT, PT, R6, 0x10, RZ ;  /* 0x0000001006067810 */ /* 0x000fe20007ffe0ff */
[----:B---3--:R-:W-:-:S05]  /*05d0*/  FFMA R17, R14, R5, R19 ;  /* 0x000000050e117223 */ /* 0x008fca0000000013 */
[----:B------:R4:W-:Y:S04]  /*05e0*/  STG.E desc[UR12][R2.64], R17 ;  /* 0x0000001102007986 */ /* 0x0009e8000c10190c */
[----:B------:R-:W2:Y:S04]  /*05f0*/  LDG.E R14, desc[UR12][R12.64+0x1c] ;  /* 0x00001c0c0c0e7981 */ /* 0x000ea8000c1e1900 */
[----:B------:R-:W2:Y:S01]  /*0600*/  LDG.E R5, desc[UR12][R10.64+0x1c] ;  /* 0x00001c0c0a057981 */ /* 0x000ea2000c1e1900 */
[----:B------:R-:W-:Y:S02]  /*0610*/  ISETP.NE.AND P1, PT, R6, RZ, PT ;  /* 0x000000ff0600720c */ /* 0x000fe40003f25270 */
[----:B------:R-:W-:Y:S01]  /*0620*/  IADD3 R8, PT, PT, R8, 0x10, RZ ;  /* 0x0000001008087810 */ /* 0x000fe20007ffe0ff */
[----:B--2---:R-:W-:Y:S01]  /*0630*/  FFMA R5, R14, R5, R17 ;  /* 0x000000050e057223 */ /* 0x004fe20000000011 */
[----:B------:R-:W-:-:S04]  /*0640*/  IADD3 R14, P2, PT, R10, 0x40, RZ ;  /* 0x000000400a0e7810 */ /* 0x000fc80007f5e0ff */
[----:B------:R4:W-:Y:S01]  /*0650*/  STG.E desc[UR12][R2.64], R5 ;  /* 0x0000000502007986 */ /* 0x0009e2000c10190c */
[----:B-1----:R-:W-:-:S04]  /*0660*/  IADD3.X R15, PT, PT, RZ, R11, RZ, P2, !PT ;  /* 0x0000000bff0f7210 */ /* 0x002fc800017fe4ff */
[----:B------:R-:W-:Y:S05]  /*0670*/  @P1 BRA `(.L_x_9) ;  /* 0xfffffff800d41947 */ /* 0x000fea000383ffff */
.L_x_8:
[----:B------:R-:W-:Y:S05]  /*0680*/  @!P0 EXIT ;  /* 0x000000000000894d */ /* 0x000fea0003800000 */
[----:B------:R-:W-:Y:S02]  /*0690*/  ISETP.GE.U32.AND P0, PT, R4, 0x8, PT ;  /* 0x000000080400780c */ /* 0x000fe40003f06070 */
[----:B------:R-:W-:-:S04]  /*06a0*/  LOP3.LUT R8, R7, 0x7, RZ, 0xc0, !PT ;  /* 0x0000000707087812 */ /* 0x000fc800078ec0ff */
[----:B------:R-:W-:-:S07]  /*06b0*/  ISETP.NE.AND P1, PT, R8, RZ, PT ;  /* 0x000000ff0800720c */ /* 0x000fce0003f25270 */
[----:B------:R-:W-:Y:S06]  /*06c0*/  @!P0 BRA `(.L_x_10) ;  /* 0x0000000000988947 */ /* 0x000fec0003800000 */
[----:B------:R-:W1:Y:S01]  /*06d0*/  LDC.64 R10, c[0x0][0x380] ;  /* 0x0000e000ff0a7b82 */ /* 0x000e620000000a00 */
[----:B------:R-:W-:-:S07]  /*06e0*/  IADD3 R15, PT, PT, R9, R0, RZ ;  /* 0x00000000090f7210 */ /* 0x000fce0007ffe0ff */
[----:B------:R-:W2:Y:S01]  /*06f0*/  LDC.64 R12, c[0x0][0x388] ;  /* 0x0000e200ff0c7b82 */ /* 0x000ea20000000a00 */
[----:B-1----:R-:W-:-:S05]  /*0700*/  IMAD.WIDE R10, R15, 0x4, R10 ;  /* 0x000000040f0a7825 */ /* 0x002fca00078e020a */
[----:B------:R-:W4:Y:S01]  /*0710*/  LDG.E R4, desc[UR12][R10.64] ;  /* 0x0000000c0a047981 */ /* 0x000f22000c1e1900 */
[----:B--2---:R-:W-:-:S05]  /*0720*/  IMAD.WIDE.U32 R12, R0, 0x4, R12 ;  /* 0x00000004000c7825 */ /* 0x004fca00078e000c */
[----:B------:R-:W4:Y:S02]  /*0730*/  LDG.E R6, desc[UR12][R12.64] ;  /* 0x0000000c0c067981 */ /* 0x000f24000c1e1900 */
[----:B----45:R-:W-:-:S05]  /*0740*/  FFMA R5, R4, R6, R5 ;  /* 0x0000000604057223 */ /* 0x030fca0000000005 */
        /* <DEDUP_REMOVED lines=21> */
[----:B------:R-:W3:Y:S04]  /*08a0*/  LDG.E R4, desc[UR12][R10.64+0x18] ;  /* 0x0000180c0a047981 */ /* 0x000ee8000c1e1900 */
[----:B------:R-:W3:Y:S02]  /*08b0*/  LDG.E R6, desc[UR12][R12.64+0x18] ;  /* 0x0000180c0c067981 */ /* 0x000ee4000c1e1900 */
[----:B---3--:R-:W-:-:S05]  /*08c0*/  FFMA R19, R4, R6, R17 ;  /* 0x0000000604137223 */ /* 0x008fca0000000011 */
[----:B------:R2:W-:Y:S04]  /*08d0*/  STG.E desc[UR12][R2.64], R19 ;  /* 0x0000001302007986 */ /* 0x0005e8000c10190c */
[----:B------:R-:W3:Y:S04]  /*08e0*/  LDG.E R4, desc[UR12][R10.64+0x1c] ;  /* 0x00001c0c0a047981 */ /* 0x000ee8000c1e1900 */
[----:B-1----:R-:W3:Y:S01]  /*08f0*/  LDG.E R5, desc[UR12][R12.64+0x1c] ;  /* 0x00001c0c0c057981 */ /* 0x002ee2000c1e1900 */
[----:B------:R-:W-:Y:S01]  /*0900*/  IADD3 R0, PT, PT, R0, 0x8, RZ ;  /* 0x0000000800007810 */ /* 0x000fe20007ffe0ff */
[----:B---3--:R-:W-:-:S05]  /*0910*/  FFMA R5, R4, R5, R19 ;  /* 0x0000000504057223 */ /* 0x008fca0000000013 */
[----:B------:R2:W-:Y:S02]  /*0920*/  STG.E desc[UR12][R2.64], R5 ;  /* 0x0000000502007986 */ /* 0x0005e4000c10190c */
.L_x_10:
[----:B------:R-:W-:Y:S05]  /*0930*/  @!P1 EXIT ;  /* 0x000000000000994d */ /* 0x000fea0003800000 */
[----:B------:R-:W-:Y:S02]  /*0940*/  ISETP.GE.U32.AND P0, PT, R8, 0x4, PT ;  /* 0x000000040800780c */ /* 0x000fe40003f06070 */
[----:B------:R-:W-:-:S04]  /*0950*/  LOP3.LUT R4, R7, 0x3, RZ, 0xc0, !PT ;  /* 0x0000000307047812 */ /* 0x000fc800078ec0ff */
[----:B------:R-:W-:-:S07]  /*0960*/  ISETP.NE.AND P1, PT, R4, RZ, PT ;  /* 0x000000ff0400720c */ /* 0x000fce0003f25270 */
[----:B------:R-:W-:Y:S06]  /*0970*/  @!P0 BRA `(.L_x_11) ;  /* 0x0000000000588947 */ /* 0x000fec0003800000 */
[----:B------:R-:W1:Y:S01]  /*0980*/  LDC.64 R6, c[0x0][0x380] ;  /* 0x0000e000ff067b82 */ /* 0x000e620000000a00 */
[----:B------:R-:W-:-:S07]  /*0990*/  IADD3 R13, PT, PT, R9, R0, RZ ;  /* 0x00000000090d7210 */ /* 0x000fce0007ffe0ff */
[----:B------:R-:W3:Y:S01]  /*09a0*/  LDC.64 R10, c[0x0][0x388] ;  /* 0x0000e200ff0a7b82 */ /* 0x000ee20000000a00 */
[----:B-1----:R-:W-:-:S05]  /*09b0*/  IMAD.WIDE R6, R13, 0x4, R6 ;  /* 0x000000040d067825 */ /* 0x002fca00078e0206 */
[----:B------:R-:W2:Y:S01]  /*09c0*/  LDG.E R8, desc[UR12][R6.64] ;  /* 0x0000000c06087981 */ /* 0x000ea2000c1e1900 */
[----:B---3--:R-:W-:-:S05]  /*09d0*/  IMAD.WIDE.U32 R10, R0, 0x4, R10 ;  /* 0x00000004000a7825 */ /* 0x008fca00078e000a */
[----:B------:R-:W2:Y:S02]  /*09e0*/  LDG.E R12, desc[UR12][R10.64] ;  /* 0x0000000c0a0c7981 */ /* 0x000ea4000c1e1900 */
[----:B--2-45:R-:W-:-:S05]  /*09f0*/  FFMA R5, R8, R12, R5 ;  /* 0x0000000c08057223 */ /* 0x034fca0000000005 */
[----:B------:R1:W-:Y:S04]  /*0a00*/  STG.E desc[UR12][R2.64], R5 ;  /* 0x0000000502007986 */ /* 0x0003e8000c10190c */
[----:B------:R-:W2:Y:S04]  /*0a10*/  LDG.E R8, desc[UR12][R6.64+0x4] ;  /* 0x0000040c06087981 */ /* 0x000ea8000c1e1900 */
[----:B------:R-:W2:Y:S02]  /*0a20*/  LDG.E R12, desc[UR12][R10.64+0x4] ;  /* 0x0000040c0a0c7981 */ /* 0x000ea4000c1e1900 */
[----:B--2---:R-:W-:-:S05]  /*0a30*/  FFMA R13, R8, R12, R5 ;  /* 0x0000000c080d7223 */ /* 0x004fca0000000005 */
[----:B------:R3:W-:Y:S04]  /*0a40*/  STG.E desc[UR12][R2.64], R13 ;  /* 0x0000000d02007986 */ /* 0x0007e8000c10190c */
[----:B------:R-:W2:Y:S04]  /*0a50*/  LDG.E R8, desc[UR12][R6.64+0x8] ;  /* 0x0000080c06087981 */ /* 0x000ea8000c1e1900 */
[----:B------:R-:W2:Y:S02]  /*0a60*/  LDG.E R12, desc[UR12][R10.64+0x8] ;  /* 0x0000080c0a0c7981 */ /* 0x000ea4000c1e1900 */
[----:B--2---:R-:W-:-:S05]  /*0a70*/  FFMA R15, R8, R12, R13 ;  /* 0x0000000c080f7223 */ /* 0x004fca000000000d */
[----:B------:R3:W-:Y:S04]  /*0a80*/  STG.E desc[UR12][R2.64], R15 ;  /* 0x0000000f02007986 */ /* 0x0007e8000c10190c */
[----:B------:R-:W1:Y:S04]  /*0a90*/  LDG.E R8, desc[UR12][R6.64+0xc] ;  /* 0x00000c0c06087981 */ /* 0x000e68000c1e1900 */
[----:B------:R-:W1:Y:S01]  /*0aa0*/  LDG.E R12, desc[UR12][R10.64+0xc] ;  /* 0x00000c0c0a0c7981 */ /* 0x000e62000c1e1900 */
[----:B------:R-:W-:Y:S01]  /*0ab0*/  IADD3 R0, PT, PT, R0, 0x4, RZ ;  /* 0x0000000400007810 */ /* 0x000fe20007ffe0ff */
[----:B-1----:R-:W-:-:S05]  /*0ac0*/  FFMA R5, R8, R12, R15 ;  /* 0x0000000c08057223 */ /* 0x002fca000000000f */
[----:B------:R3:W-:Y:S02]  /*0ad0*/  STG.E desc[UR12][R2.64], R5 ;  /* 0x0000000502007986 */ /* 0x0007e4000c10190c */
.L_x_11:
[----:B------:R-:W-:Y:S05]  /*0ae0*/  @!P1 EXIT ;  /* 0x000000000000994d */ /* 0x000fea0003800000 */
[----:B------:R-:W1:Y:S01]  /*0af0*/  LDC.64 R10, c[0x0][0x388] ;  /* 0x0000e200ff0a7b82 */ /* 0x000e620000000a00 */
[----:B---3--:R-:W-:Y:S02]  /*0b00*/  IADD3 R13, PT, PT, R9, R0, RZ ;  /* 0x00000000090d7210 */ /* 0x008fe40007ffe0ff */
[----:B------:R-:W-:-:S05]  /*0b10*/  IADD3 R4, PT, PT, -R4, RZ, RZ ;  /* 0x000000ff04047210 */ /* 0x000fca0007ffe1ff */
[----:B------:R-:W3:Y:S01]  /*0b20*/  LDC.64 R6, c[0x0][0x380] ;  /* 0x0000e000ff067b82 */ /* 0x000ee20000000a00 */
[----:B-1----:R-:W-:-:S07]  /*0b30*/  IMAD.WIDE.U32 R10, R0, 0x4, R10 ;  /* 0x00000004000a7825 */ /* 0x002fce00078e000a */
.L_x_12:
[----:B---3--:R-:W-:Y:S01]  /*0b40*/  IMAD.WIDE R8, R13, 0x4, R6 ;  /* 0x000000040d087825 */ /* 0x008fe200078e0206 */
[----:B-1----:R1:W2:Y:S05]  /*0b50*/  LDG.E R0, desc[UR12][R10.64] ;  /* 0x0000000c0a007981 */ /* 0x0022aa000c1e1900 */
[----:B------:R-:W2:Y:S01]  /*0b60*/  LDG.E R8, desc[UR12][R8.64] ;  /* 0x0000000c08087981 */ /* 0x000ea2000c1e1900 */
[----:B------:R-:W-:-:S04]  /*0b70*/  IADD3 R4, PT, PT, R4, 0x1, RZ ;  /* 0x0000000104047810 */ /* 0x000fc80007ffe0ff */
[----:B------:R-:W-:Y:S02]  /*0b80*/  ISETP.NE.AND P0, PT, R4, RZ, PT ;  /* 0x000000ff0400720c */ /* 0x000fe40003f05270 */
[----:B-1----:R-:W-:Y:S02]  /*0b90*/  IADD3 R10, P1, PT, R10, 0x4, RZ ;  /* 0x000000040a0a7810 */ /* 0x002fe40007f3e0ff */
[----:B------:R-:W-:Y:S02]  /*0ba0*/  IADD3 R13, PT, PT, R13, 0x1, RZ ;  /* 0x000000010d0d7810 */ /* 0x000fe40007ffe0ff */
[----:B------:R-:W-:Y:S01]  /*0bb0*/  IADD3.X R11, PT, PT, RZ, R11, RZ, P1, !PT ;  /* 0x0000000bff0b7210 */ /* 0x000fe20000ffe4ff */
[----:B--2-45:R-:W-:-:S05]  /*0bc0*/  FFMA R5, R8, R0, R5 ;  /* 0x0000000008057223 */ /* 0x034fca0000000005 */
[----:B------:R1:W-:Y:S01]  /*0bd0*/  STG.E desc[UR12][R2.64], R5 ;  /* 0x0000000502007986 */ /* 0x0003e2000c10190c */
[----:B------:R-:W-:Y:S05]  /*0be0*/  @P0 BRA `(.L_x_12) ;  /* 0xfffffffc00d40947 */ /* 0x000fea000383ffff */
[----:B------:R-:W-:Y:S05]  /*0bf0*/  EXIT ;  /* 0x000000000000794d */ /* 0x000fea0003800000 */
.L_x_13:
        /* <DEDUP_REMOVED lines=16> */
.L_x_15:


//--------------------- .nv.shared._Z24matrix_vector_mult_optimPKfS0_Pfii --------------------------
	.section	.nv.shared._Z24matrix_vector_mult_optimPKfS0_Pfii,"aw",@nobits
	.sectionflags	@""
	.align	4
.nv.shared._Z24matrix_vector_mult_optimPKfS0_Pfii:
	.zero		2048


//--------------------- .nv.shared.reserved.0     --------------------------
	.section	.nv.shared.reserved.0,"aw",@nobits
	.weak		__nv_reservedSMEM_offset_0_alias
	.size		__nv_reservedSMEM_offset_0_alias, 0, 64
	.other		__nv_reservedSMEM_offset_0_alias,@"STO_CUDA_RESERVED_SHARED STV_DEFAULT"
__nv_reservedSMEM_offset_0_alias:
	.zero		0
	.zero		64


//--------------------- .nv.constant0._Z24matrix_vector_mult_optimPKfS0_Pfii --------------------------
	.section	.nv.constant0._Z24matrix_vector_mult_optimPKfS0_Pfii,"a",@progbits
	.sectionflags	@""
	.align	4
.nv.constant0._Z24matrix_vector_mult_optimPKfS0_Pfii:
	.zero		928


//--------------------- .nv.constant0._Z18matrix_vector_multPKfS0_Pfii --------------------------
	.section	.nv.constant0._Z18matrix_vector_multPKfS0_Pfii,"a",@progbits
	.sectionflags	@""
	.align	4
.nv.constant0._Z18matrix_vector_multPKfS0_Pfii:
	.zero		928


//--------------------- SYMBOLS --------------------------

	.type		.nv.reservedSmem.offset0,@object
	.size		.nv.reservedSmem.offset0,0x4
	.type		.nv.reservedSmem.cap,@object
	.size		.nv.reservedSmem.cap,0x4
